//
// Generated by NVIDIA NVVM Compiler
//
// Compiler Build ID: CL-36424714
// Cuda compilation tools, release 13.0, V13.0.88
// Based on NVVM 20.0.0
//

.version 9.0
.target sm_100
.address_size 64

	// .globl	_Z3sumPfS_S_i

.visible .entry _Z3sumPfS_S_i(
	.param .u64 .ptr .align 1 _Z3sumPfS_S_i_param_0,
	.param .u64 .ptr .align 1 _Z3sumPfS_S_i_param_1,
	.param .u64 .ptr .align 1 _Z3sumPfS_S_i_param_2,
	.param .u32 _Z3sumPfS_S_i_param_3
)
{
	.reg .pred 	%p<2>;
	.reg .b32 	%r<6>;
	.reg .b32 	%f<4>;
	.reg .b64 	%rd<11>;

	ld.param.u64 	%rd1, [_Z3sumPfS_S_i_param_0];
	ld.param.u64 	%rd2, [_Z3sumPfS_S_i_param_1];
	ld.param.u64 	%rd3, [_Z3sumPfS_S_i_param_2];
	ld.param.u32 	%r2, [_Z3sumPfS_S_i_param_3];
	mov.u32 	%r3, %tid.y;
	mov.u32 	%r4, %ntid.x;
	mov.u32 	%r5, %tid.x;
	mad.lo.s32 	%r1, %r3, %r4, %r5;
	setp.ge.s32 	%p1, %r1, %r2;
	@%p1 bra 	$L__BB0_2;
	cvta.to.global.u64 	%rd4, %rd1;
	cvta.to.global.u64 	%rd5, %rd2;
	cvta.to.global.u64 	%rd6, %rd3;
	mul.wide.u32 	%rd7, %r1, 4;
	add.s64 	%rd8, %rd4, %rd7;
	ld.global.f32 	%f1, [%rd8];
	add.s64 	%rd9, %rd5, %rd7;
	ld.global.f32 	%f2, [%rd9];
	add.f32 	%f3, %f1, %f2;
	add.s64 	%rd10, %rd6, %rd7;
	st.global.f32 	[%rd10], %f3;
$L__BB0_2:
	ret;

}


// ===== COMPILED SASS (sm_100) =====

	.target	sm_100

	.elftype	@"ET_EXEC"


//--------------------- .note.nv.tkinfo           --------------------------
	.section	.note.nv.tkinfo,"",@"SHT_NOTE"
	.sectionflags	@"SHF_NOTE_NV_TKINFO"
	.tkinfo
        /*0018*/ 	.word	0x00000002
        /*0030*/ 	.string	""
        /*0030*/ 	.string	"ptxas"
        /*0030*/ 	.string	"Cuda compilation tools, release 13.0, V13.0.88"
        /*0030*/ 	.string	"Build cuda_13.0.r13.0/compiler.36424714_0"
        /*0030*/ 	.string	"-arch sm_100 -m 64 "



//--------------------- .note.nv.cuinfo           --------------------------
	.section	.note.nv.cuinfo,"",@"SHT_NOTE"
	.sectionflags	@"SHF_NOTE_NV_CUINFO"
        /*0018*/ 	.short	0x0002
        /*001a*/ 	.short	0x0064
        /*001c*/ 	.short	0x0082
	.zero		2


//--------------------- .nv.info                  --------------------------
	.section	.nv.info,"",@"SHT_CUDA_INFO"
	.align	4


	//----- nvinfo : EIATTR_REGCOUNT
	.align		4
        /*0000*/ 	.byte	0x04, 0x2f
        /*0002*/ 	.short	(.L_1 - .L_0)
	.align		4
.L_0:
        /*0004*/ 	.word	index@(_Z3sumPfS_S_i)
        /*0008*/ 	.word	0x0000000c


	//----- nvinfo : EIATTR_FRAME_SIZE
	.align		4
.L_1:
        /*000c*/ 	.byte	0x04, 0x11
        /*000e*/ 	.short	(.L_3 - .L_2)
	.align		4
.L_2:
        /*0010*/ 	.word	index@(_Z3sumPfS_S_i)
        /*0014*/ 	.word	0x00000000


	//----- nvinfo : EIATTR_MIN_STACK_SIZE
	.align		4
.L_3:
        /*0018*/ 	.byte	0x04, 0x12
        /*001a*/ 	.short	(.L_5 - .L_4)
	.align		4
.L_4:
        /*001c*/ 	.word	index@(_Z3sumPfS_S_i)
        /*0020*/ 	.word	0x00000000
.L_5:


//--------------------- .nv.compat                --------------------------
	.section	.nv.compat,"",@"SHT_CUDA_COMPAT_INFO"
	.align	4
        /*0000*/ 	.byte	0x02, 0x09, 0x00, 0x00, 0x02, 0x02, 0x01, 0x00, 0x02, 0x05, 0x05, 0x00, 0x03, 0x07, 0x01, 0x01
        /*0010*/ 	.byte	0x02, 0x03, 0x00, 0x00, 0x02, 0x06, 0x01, 0x00, 0x04, 0x0b, 0x08, 0x00, 0x09, 0x00, 0x00, 0x00
        /*0020*/ 	.byte	0x00, 0x00, 0x00, 0x00


//--------------------- .nv.info._Z3sumPfS_S_i    --------------------------
	.section	.nv.info._Z3sumPfS_S_i,"",@"SHT_CUDA_INFO"
	.sectionflags	@""
	.align	4


	//----- nvinfo : EIATTR_CUDA_API_VERSION
	.align		4
        /*0000*/ 	.byte	0x04, 0x37
        /*0002*/ 	.short	(.L_7 - .L_6)
.L_6:
        /*0004*/ 	.word	0x00000082


	//----- nvinfo : EIATTR_KPARAM_INFO
	.align		4
.L_7:
        /*0008*/ 	.byte	0x04, 0x17
        /*000a*/ 	.short	(.L_9 - .L_8)
.L_8:
        /*000c*/ 	.word	0x00000000
        /*0010*/ 	.short	0x0003
        /*0012*/ 	.short	0x0018
        /*0014*/ 	.byte	0x00, 0xf0, 0x11, 0x00


	//----- nvinfo : EIATTR_KPARAM_INFO
	.align		4
.L_9:
        /*0018*/ 	.byte	0x04, 0x17
        /*001a*/ 	.short	(.L_11 - .L_10)
.L_10:
        /*001c*/ 	.word	0x00000000
        /*0020*/ 	.short	0x0002
        /*0022*/ 	.short	0x0010
        /*0024*/ 	.byte	0x00, 0xf5, 0x21, 0x00


	//----- nvinfo : EIATTR_KPARAM_INFO
	.align		4
.L_11:
        /*0028*/ 	.byte	0x04, 0x17
        /*002a*/ 	.short	(.L_13 - .L_12)
.L_12:
        /*002c*/ 	.word	0x00000000
        /*0030*/ 	.short	0x0001
        /*0032*/ 	.short	0x0008
        /*0034*/ 	.byte	0x00, 0xf5, 0x21, 0x00


	//----- nvinfo : EIATTR_KPARAM_INFO
	.align		4
.L_13:
        /*0038*/ 	.byte	0x04, 0x17
        /*003a*/ 	.short	(.L_15 - .L_14)
.L_14:
        /*003c*/ 	.word	0x00000000
        /*0040*/ 	.short	0x0000
        /*0042*/ 	.short	0x0000
        /*0044*/ 	.byte	0x00, 0xf5, 0x21, 0x00


	//----- nvinfo : EIATTR_SPARSE_MMA_MASK
	.align		4
.L_15:
        /*0048*/ 	.byte	0x03, 0x50
        /*004a*/ 	.short	0x0000


	//----- nvinfo : EIATTR_MAXREG_COUNT
	.align		4
        /*004c*/ 	.byte	0x03, 0x1b
        /*004e*/ 	.short	0x00ff


	//----- nvinfo : EIATTR_MERCURY_ISA_VERSION
	.align		4
        /*0050*/ 	.byte	0x03, 0x5f
        /*0052*/ 	.short	0x0101


	//----- nvinfo : EIATTR_VRC_CTA_INIT_COUNT
	.align		4
        /*0054*/ 	.byte	0x02, 0x4a
	.zero		1
	.zero		1


	//----- nvinfo : EIATTR_EXIT_INSTR_OFFSETS
	.align		4
        /*0058*/ 	.byte	0x04, 0x1c
        /*005a*/ 	.short	(.L_17 - .L_16)


	//   ....[0]....
.L_16:
        /*005c*/ 	.word	0x00000070


	//   ....[1]....
        /*0060*/ 	.word	0x00000130


	//----- nvinfo : EIATTR_CBANK_PARAM_SIZE
	.align		4
.L_17:
        /*0064*/ 	.byte	0x03, 0x19
        /*0066*/ 	.short	0x001c


	//----- nvinfo : EIATTR_PARAM_CBANK
	.align		4
        /*0068*/ 	.byte	0x04, 0x0a
        /*006a*/ 	.short	(.L_19 - .L_18)
	.align		4
.L_18:
        /*006c*/ 	.word	index@(.nv.constant0._Z3sumPfS_S_i)
        /*0070*/ 	.short	0x0380
        /*0072*/ 	.short	0x001c


	//----- nvinfo : EIATTR_SW_WAR
	.align		4
.L_19:
        /*0074*/ 	.byte	0x04, 0x36
        /*0076*/ 	.short	(.L_21 - .L_20)
.L_20:
        /*0078*/ 	.word	0x00000008
.L_21:


//--------------------- .nv.callgraph             --------------------------
	.section	.nv.callgraph,"",@"SHT_CUDA_CALLGRAPH"
	.align	4
	.sectionentsize	8
	.align		4
        /*0000*/ 	.word	0x00000000
	.align		4
        /*0004*/ 	.word	0xffffffff
	.align		4
        /*0008*/ 	.word	0x00000000
	.align		4
        /*000c*/ 	.word	0xfffffffe
	.align		4
        /*0010*/ 	.word	0x00000000
	.align		4
        /*0014*/ 	.word	0xfffffffd
	.align		4
        /*0018*/ 	.word	0x00000000
	.align		4
        /*001c*/ 	.word	0xfffffffc


//--------------------- .text._Z3sumPfS_S_i       --------------------------
	.section	.text._Z3sumPfS_S_i,"ax",@progbits
	.align	128
        .global         _Z3sumPfS_S_i
        .type           _Z3sumPfS_S_i,@function
        .size           _Z3sumPfS_S_i,(.L_x_1 - _Z3sumPfS_S_i)
        .other          _Z3sumPfS_S_i,@"STO_CUDA_ENTRY STV_DEFAULT"
_Z3sumPfS_S_i:
.text._Z3sumPfS_S_i:
[----:B------:R-:W-:Y:S01]  /*0000*/  LDC R1, c[0x0][0x37c] ;  /* 0x0000df00ff017b82 */ /* 0x000fe20000000800 */
[----:B------:R-:W0:Y:S01]  /*0010*/  S2R R9, SR_TID.Y ;  /* 0x0000000000097919 */ /* 0x000e220000002200 */
[----:B------:R-:W0:Y:S01]  /*0020*/  LDCU UR4, c[0x0][0x360] ;  /* 0x00006c00ff0477ac */ /* 0x000e220008000800 */
[----:B------:R-:W0:Y:S01]  /*0030*/  S2R R0, SR_TID.X ;  /* 0x0000000000007919 */ /* 0x000e220000002100 */
[----:B------:R-:W1:Y:S01]  /*0040*/  LDCU UR5, c[0x0][0x398] ;  /* 0x00007300ff0577ac */ /* 0x000e620008000800 */
[----:B0-----:R-:W-:-:S05]  /*0050*/  IMAD R9, R9, UR4, R0 ;  /* 0x0000000409097c24 */ /* 0x001fca000f8e0200 */
[----:B-1----:R-:W-:-:S13]  /*0060*/  ISETP.GE.AND P0, PT, R9, UR5, PT ;  /* 0x0000000509007c0c */ /* 0x002fda000bf06270 */
[----:B------:R-:W-:Y:S05]  /*0070*/  @P0 EXIT ;  /* 0x000000000000094d */ /* 0x000fea0003800000 */
[----:B------:R-:W0:Y:S01]  /*0080*/  LDC.64 R2, c[0x0][0x380] ;  /* 0x0000e000ff027b82 */ /* 0x000e220000000a00 */
[----:B------:R-:W1:Y:S07]  /*0090*/  LDCU.64 UR4, c[0x0][0x358] ;  /* 0x00006b00ff0477ac */ /* 0x000e6e0008000a00 */
[----:B------:R-:W2:Y:S08]  /*00a0*/  LDC.64 R4, c[0x0][0x388] ;  /* 0x0000e200ff047b82 */ /* 0x000eb00000000a00 */
[----:B------:R-:W3:Y:S01]  /*00b0*/  LDC.64 R6, c[0x0][0x390] ;  /* 0x0000e400ff067b82 */ /* 0x000ee20000000a00 */
[----:B0-----:R-:W-:-:S06]  /*00c0*/  IMAD.WIDE.U32 R2, R9, 0x4, R2 ;  /* 0x0000000409027825 */ /* 0x001fcc00078e0002 */
[----:B-1----:R-:W4:Y:S01]  /*00d0*/  LDG.E R2, desc[UR4][R2.64] ;  /* 0x0000000402027981 */ /* 0x002f22000c1e1900 */
[----:B--2---:R-:W-:-:S06]  /*00e0*/  IMAD.WIDE.U32 R4, R9, 0x4, R4 ;  /* 0x0000000409047825 */ /* 0x004fcc00078e0004 */
[----:B------:R-:W4:Y:S01]  /*00f0*/  LDG.E R5, desc[UR4][R4.64] ;  /* 0x0000000404057981 */ /* 0x000f22000c1e1900 */
[----:B---3--:R-:W-:-:S04]  /*0100*/  IMAD.WIDE.U32 R6, R9, 0x4, R6 ;  /* 0x0000000409067825 */ /* 0x008fc800078e0006 */
[----:B----4-:R-:W-:-:S05]  /*0110*/  FADD R9, R2, R5 ;  /* 0x0000000502097221 */ /* 0x010fca0000000000 */
[----:B------:R-:W-:Y:S01]  /*0120*/  STG.E desc[UR4][R6.64], R9 ;  /* 0x0000000906007986 */ /* 0x000fe2000c101904 */
[----:B------:R-:W-:Y:S05]  /*0130*/  EXIT ;  /* 0x000000000000794d */ /* 0x000fea0003800000 */
.L_x_0:
[----:B------:R-:W-:-:S00]  /*0140*/  BRA `(.L_x_0) ;  /* 0xfffffffc00fc7947 */ /* 0x000fc0000383ffff */
[----:B------:R-:W-:-:S00]  /*0150*/  NOP ;  /* 0x0000000000007918 */ /* 0x000fc00000000000 */
        /* <DEDUP_REMOVED lines=10> */
.L_x_1:


//--------------------- .nv.shared.reserved.0     --------------------------
	.section	.nv.shared.reserved.0,"aw",@nobits
	.weak		__nv_reservedSMEM_offset_0_alias
	.size		__nv_reservedSMEM_offset_0_alias, 0, 64
	.other		__nv_reservedSMEM_offset_0_alias,@"STO_CUDA_RESERVED_SHARED STV_DEFAULT"
__nv_reservedSMEM_offset_0_alias:
	.zero		0
	.zero		64


//--------------------- .nv.constant0._Z3sumPfS_S_i --------------------------
	.section	.nv.constant0._Z3sumPfS_S_i,"a",@progbits
	.sectionflags	@""
	.align	4
.nv.constant0._Z3sumPfS_S_i:
	.zero		924


//--------------------- SYMBOLS --------------------------

	.type		.nv.reservedSmem.offset0,@object
	.size		.nv.reservedSmem.offset0,0x4
